//
// Generated by NVIDIA NVVM Compiler
//
// Compiler Build ID: CL-36424714
// Cuda compilation tools, release 13.0, V13.0.88
// Based on NVVM 20.0.0
//

.version 9.0
.target sm_100
.address_size 64

	// .globl	_Z9rescalingPiS_iii

.visible .entry _Z9rescalingPiS_iii(
	.param .u64 .ptr .align 1 _Z9rescalingPiS_iii_param_0,
	.param .u64 .ptr .align 1 _Z9rescalingPiS_iii_param_1,
	.param .u32 _Z9rescalingPiS_iii_param_2,
	.param .u32 _Z9rescalingPiS_iii_param_3,
	.param .u32 _Z9rescalingPiS_iii_param_4
)
{
	.reg .pred 	%p<8>;
	.reg .b32 	%r<42>;
	.reg .b64 	%rd<14>;

	ld.param.u64 	%rd1, [_Z9rescalingPiS_iii_param_1];
	ld.param.u32 	%r4, [_Z9rescalingPiS_iii_param_2];
	ld.param.u32 	%r5, [_Z9rescalingPiS_iii_param_3];
	ld.param.u32 	%r6, [_Z9rescalingPiS_iii_param_4];
	mov.u32 	%r7, %tid.y;
	mov.u32 	%r8, %ctaid.y;
	mov.u32 	%r9, %ntid.y;
	mad.lo.s32 	%r1, %r8, %r9, %r7;
	mov.u32 	%r10, %tid.x;
	mov.u32 	%r11, %ctaid.x;
	mov.u32 	%r12, %ntid.x;
	mad.lo.s32 	%r13, %r11, %r12, %r10;
	mul.lo.s32 	%r14, %r6, %r4;
	setp.ge.s32 	%p1, %r1, %r14;
	mul.lo.s32 	%r15, %r6, %r5;
	setp.ge.s32 	%p2, %r13, %r15;
	or.pred  	%p3, %p1, %p2;
	@%p3 bra 	$L__BB0_4;
	shr.s32 	%r17, %r4, 31;
	shr.u32 	%r18, %r17, 30;
	add.s32 	%r19, %r4, %r18;
	shr.s32 	%r20, %r19, 2;
	mul.lo.s32 	%r3, %r6, %r20;
	setp.lt.s32 	%p4, %r1, %r3;
	@%p4 bra 	$L__BB0_4;
	mul.lo.s32 	%r21, %r3, 3;
	setp.lt.s32 	%p5, %r13, %r3;
	max.s32 	%r22, %r1, %r13;
	setp.ge.s32 	%p6, %r22, %r21;
	or.pred  	%p7, %p6, %p5;
	@%p7 bra 	$L__BB0_4;
	cvta.to.global.u64 	%rd2, %rd1;
	mul.lo.s32 	%r23, %r5, %r1;
	mul.lo.s32 	%r24, %r23, %r6;
	cvt.s64.s32 	%rd3, %r24;
	cvt.s64.s32 	%rd4, %r13;
	add.s64 	%rd5, %rd4, %rd3;
	shl.b64 	%rd6, %rd5, 2;
	add.s64 	%rd7, %rd2, %rd6;
	ld.global.u32 	%r25, [%rd7+-4];
	ld.global.u32 	%r26, [%rd7+4];
	add.s32 	%r27, %r26, %r25;
	sub.s32 	%r28, %r23, %r5;
	mad.lo.s32 	%r29, %r28, %r6, %r13;
	mul.wide.s32 	%rd8, %r29, 4;
	add.s64 	%rd9, %rd2, %rd8;
	ld.global.u32 	%r30, [%rd9];
	add.s32 	%r31, %r27, %r30;
	shl.b32 	%r32, %r5, 1;
	add.s32 	%r33, %r28, %r32;
	mad.lo.s32 	%r34, %r33, %r6, %r13;
	mul.wide.s32 	%rd10, %r34, 4;
	add.s64 	%rd11, %rd2, %rd10;
	ld.global.u32 	%r35, [%rd11];
	add.s32 	%r36, %r31, %r35;
	shr.s32 	%r37, %r36, 31;
	shr.u32 	%r38, %r37, 30;
	add.s32 	%r39, %r36, %r38;
	shr.s32 	%r40, %r39, 2;
	add.s32 	%r41, %r24, %r13;
	mul.wide.s32 	%rd12, %r41, 4;
	add.s64 	%rd13, %rd2, %rd12;
	st.global.u32 	[%rd13], %r40;
$L__BB0_4:
	ret;

}


// ===== COMPILED SASS (sm_100) =====

	.target	sm_100

	.elftype	@"ET_EXEC"


//--------------------- .note.nv.tkinfo           --------------------------
	.section	.note.nv.tkinfo,"",@"SHT_NOTE"
	.sectionflags	@"SHF_NOTE_NV_TKINFO"
	.tkinfo
        /*0018*/ 	.word	0x00000002
        /*0030*/ 	.string	""
        /*0030*/ 	.string	"ptxas"
        /*0030*/ 	.string	"Cuda compilation tools, release 13.0, V13.0.88"
        /*0030*/ 	.string	"Build cuda_13.0.r13.0/compiler.36424714_0"
        /*0030*/ 	.string	"-arch sm_100 -m 64 "



//--------------------- .note.nv.cuinfo           --------------------------
	.section	.note.nv.cuinfo,"",@"SHT_NOTE"
	.sectionflags	@"SHF_NOTE_NV_CUINFO"
        /*0018*/ 	.short	0x0002
        /*001a*/ 	.short	0x0064
        /*001c*/ 	.short	0x0082
	.zero		2


//--------------------- .nv.info                  --------------------------
	.section	.nv.info,"",@"SHT_CUDA_INFO"
	.align	4


	//----- nvinfo : EIATTR_REGCOUNT
	.align		4
        /*0000*/ 	.byte	0x04, 0x2f
        /*0002*/ 	.short	(.L_1 - .L_0)
	.align		4
.L_0:
        /*0004*/ 	.word	index@(_Z9rescalingPiS_iii)
        /*0008*/ 	.word	0x00000010


	//----- nvinfo : EIATTR_FRAME_SIZE
	.align		4
.L_1:
        /*000c*/ 	.byte	0x04, 0x11
        /*000e*/ 	.short	(.L_3 - .L_2)
	.align		4
.L_2:
        /*0010*/ 	.word	index@(_Z9rescalingPiS_iii)
        /*0014*/ 	.word	0x00000000


	//----- nvinfo : EIATTR_MIN_STACK_SIZE
	.align		4
.L_3:
        /*0018*/ 	.byte	0x04, 0x12
        /*001a*/ 	.short	(.L_5 - .L_4)
	.align		4
.L_4:
        /*001c*/ 	.word	index@(_Z9rescalingPiS_iii)
        /*0020*/ 	.word	0x00000000
.L_5:


//--------------------- .nv.compat                --------------------------
	.section	.nv.compat,"",@"SHT_CUDA_COMPAT_INFO"
	.align	4
        /*0000*/ 	.byte	0x02, 0x09, 0x00, 0x00, 0x02, 0x02, 0x01, 0x00, 0x02, 0x05, 0x05, 0x00, 0x03, 0x07, 0x01, 0x01
        /*0010*/ 	.byte	0x02, 0x03, 0x00, 0x00, 0x02, 0x06, 0x01, 0x00, 0x04, 0x0b, 0x08, 0x00, 0x09, 0x00, 0x00, 0x00
        /*0020*/ 	.byte	0x00, 0x00, 0x00, 0x00


//--------------------- .nv.info._Z9rescalingPiS_iii --------------------------
	.section	.nv.info._Z9rescalingPiS_iii,"",@"SHT_CUDA_INFO"
	.sectionflags	@""
	.align	4


	//----- nvinfo : EIATTR_CUDA_API_VERSION
	.align		4
        /*0000*/ 	.byte	0x04, 0x37
        /*0002*/ 	.short	(.L_7 - .L_6)
.L_6:
        /*0004*/ 	.word	0x00000082


	//----- nvinfo : EIATTR_KPARAM_INFO
	.align		4
.L_7:
        /*0008*/ 	.byte	0x04, 0x17
        /*000a*/ 	.short	(.L_9 - .L_8)
.L_8:
        /*000c*/ 	.word	0x00000000
        /*0010*/ 	.short	0x0004
        /*0012*/ 	.short	0x0018
        /*0014*/ 	.byte	0x00, 0xf0, 0x11, 0x00


	//----- nvinfo : EIATTR_KPARAM_INFO
	.align		4
.L_9:
        /*0018*/ 	.byte	0x04, 0x17
        /*001a*/ 	.short	(.L_11 - .L_10)
.L_10:
        /*001c*/ 	.word	0x00000000
        /*0020*/ 	.short	0x0003
        /*0022*/ 	.short	0x0014
        /*0024*/ 	.byte	0x00, 0xf0, 0x11, 0x00


	//----- nvinfo : EIATTR_KPARAM_INFO
	.align		4
.L_11:
        /*0028*/ 	.byte	0x04, 0x17
        /*002a*/ 	.short	(.L_13 - .L_12)
.L_12:
        /*002c*/ 	.word	0x00000000
        /*0030*/ 	.short	0x0002
        /*0032*/ 	.short	0x0010
        /*0034*/ 	.byte	0x00, 0xf0, 0x11, 0x00


	//----- nvinfo : EIATTR_KPARAM_INFO
	.align		4
.L_13:
        /*0038*/ 	.byte	0x04, 0x17
        /*003a*/ 	.short	(.L_15 - .L_14)
.L_14:
        /*003c*/ 	.word	0x00000000
        /*0040*/ 	.short	0x0001
        /*0042*/ 	.short	0x0008
        /*0044*/ 	.byte	0x00, 0xf5, 0x21, 0x00


	//----- nvinfo : EIATTR_KPARAM_INFO
	.align		4
.L_15:
        /*0048*/ 	.byte	0x04, 0x17
        /*004a*/ 	.short	(.L_17 - .L_16)
.L_16:
        /*004c*/ 	.word	0x00000000
        /*0050*/ 	.short	0x0000
        /*0052*/ 	.short	0x0000
        /*0054*/ 	.byte	0x00, 0xf5, 0x21, 0x00


	//----- nvinfo : EIATTR_SPARSE_MMA_MASK
	.align		4
.L_17:
        /*0058*/ 	.byte	0x03, 0x50
        /*005a*/ 	.short	0x0000


	//----- nvinfo : EIATTR_MAXREG_COUNT
	.align		4
        /*005c*/ 	.byte	0x03, 0x1b
        /*005e*/ 	.short	0x00ff


	//----- nvinfo : EIATTR_MERCURY_ISA_VERSION
	.align		4
        /*0060*/ 	.byte	0x03, 0x5f
        /*0062*/ 	.short	0x0101


	//----- nvinfo : EIATTR_VRC_CTA_INIT_COUNT
	.align		4
        /*0064*/ 	.byte	0x02, 0x4a
	.zero		1
	.zero		1


	//----- nvinfo : EIATTR_EXIT_INSTR_OFFSETS
	.align		4
        /*0068*/ 	.byte	0x04, 0x1c
        /*006a*/ 	.short	(.L_19 - .L_18)


	//   ....[0]....
.L_18:
        /*006c*/ 	.word	0x000000f0


	//   ....[1]....
        /*0070*/ 	.word	0x00000150


	//   ....[2]....
        /*0074*/ 	.word	0x000001a0


	//   ....[3]....
        /*0078*/ 	.word	0x00000370


	//----- nvinfo : EIATTR_CBANK_PARAM_SIZE
	.align		4
.L_19:
        /*007c*/ 	.byte	0x03, 0x19
        /*007e*/ 	.short	0x001c


	//----- nvinfo : EIATTR_PARAM_CBANK
	.align		4
        /*0080*/ 	.byte	0x04, 0x0a
        /*0082*/ 	.short	(.L_21 - .L_20)
	.align		4
.L_20:
        /*0084*/ 	.word	index@(.nv.constant0._Z9rescalingPiS_iii)
        /*0088*/ 	.short	0x0380
        /*008a*/ 	.short	0x001c


	//----- nvinfo : EIATTR_SW_WAR
	.align		4
.L_21:
        /*008c*/ 	.byte	0x04, 0x36
        /*008e*/ 	.short	(.L_23 - .L_22)
.L_22:
        /*0090*/ 	.word	0x00000008
.L_23:


//--------------------- .nv.callgraph             --------------------------
	.section	.nv.callgraph,"",@"SHT_CUDA_CALLGRAPH"
	.align	4
	.sectionentsize	8
	.align		4
        /*0000*/ 	.word	0x00000000
	.align		4
        /*0004*/ 	.word	0xffffffff
	.align		4
        /*0008*/ 	.word	0x00000000
	.align		4
        /*000c*/ 	.word	0xfffffffe
	.align		4
        /*0010*/ 	.word	0x00000000
	.align		4
        /*0014*/ 	.word	0xfffffffd
	.align		4
        /*0018*/ 	.word	0x00000000
	.align		4
        /*001c*/ 	.word	0xfffffffc


//--------------------- .text._Z9rescalingPiS_iii --------------------------
	.section	.text._Z9rescalingPiS_iii,"ax",@progbits
	.align	128
        .global         _Z9rescalingPiS_iii
        .type           _Z9rescalingPiS_iii,@function
        .size           _Z9rescalingPiS_iii,(.L_x_1 - _Z9rescalingPiS_iii)
        .other          _Z9rescalingPiS_iii,@"STO_CUDA_ENTRY STV_DEFAULT"
_Z9rescalingPiS_iii:
.text._Z9rescalingPiS_iii:
[----:B------:R-:W-:Y:S01]  /*0000*/  LDC R1, c[0x0][0x37c] ;  /* 0x0000df00ff017b82 */ /* 0x000fe20000000800 */
[----:B------:R-:W0:Y:S07]  /*0010*/  S2R R0, SR_TID.X ;  /* 0x0000000000007919 */ /* 0x000e2e0000002100 */
[----:B------:R-:W1:Y:S01]  /*0020*/  LDC R5, c[0x0][0x364] ;  /* 0x0000d900ff057b82 */ /* 0x000e620000000800 */
[----:B------:R-:W2:Y:S01]  /*0030*/  LDCU UR6, c[0x0][0x398] ;  /* 0x00007300ff0677ac */ /* 0x000ea20008000800 */
[----:B------:R-:W1:Y:S06]  /*0040*/  S2R R6, SR_TID.Y ;  /* 0x0000000000067919 */ /* 0x000e6c0000002200 */
[----:B------:R-:W0:Y:S08]  /*0050*/  S2UR UR5, SR_CTAID.X ;  /* 0x00000000000579c3 */ /* 0x000e300000002500 */
[----:B------:R-:W0:Y:S08]  /*0060*/  LDC R7, c[0x0][0x360] ;  /* 0x0000d800ff077b82 */ /* 0x000e300000000800 */
[----:B------:R-:W2:Y:S08]  /*0070*/  LDC.64 R2, c[0x0][0x390] ;  /* 0x0000e400ff027b82 */ /* 0x000eb00000000a00 */
[----:B------:R-:W1:Y:S01]  /*0080*/  S2UR UR4, SR_CTAID.Y ;  /* 0x00000000000479c3 */ /* 0x000e620000002600 */
[----:B0-----:R-:W-:-:S02]  /*0090*/  IMAD R0, R7, UR5, R0 ;  /* 0x0000000507007c24 */ /* 0x001fc4000f8e0200 */
[----:B--2---:R-:W-:-:S05]  /*00a0*/  IMAD R7, R3, UR6, RZ ;  /* 0x0000000603077c24 */ /* 0x004fca000f8e02ff */
[----:B------:R-:W-:Y:S01]  /*00b0*/  ISETP.GE.AND P0, PT, R0, R7, PT ;  /* 0x000000070000720c */ /* 0x000fe20003f06270 */
[----:B-1----:R-:W-:Y:S02]  /*00c0*/  IMAD R6, R5, UR4, R6 ;  /* 0x0000000405067c24 */ /* 0x002fe4000f8e0206 */
[----:B------:R-:W-:-:S05]  /*00d0*/  IMAD R5, R2, UR6, RZ ;  /* 0x0000000602057c24 */ /* 0x000fca000f8e02ff */
[----:B------:R-:W-:-:S13]  /*00e0*/  ISETP.GE.OR P0, PT, R6, R5, P0 ;  /* 0x000000050600720c */ /* 0x000fda0000706670 */
[----:B------:R-:W-:Y:S05]  /*00f0*/  @P0 EXIT ;  /* 0x000000000000094d */ /* 0x000fea0003800000 */
[----:B------:R-:W-:-:S04]  /*0100*/  SHF.R.S32.HI R5, RZ, 0x1f, R2 ;  /* 0x0000001fff057819 */ /* 0x000fc80000011402 */
[----:B------:R-:W-:-:S04]  /*0110*/  LEA.HI R5, R5, R2, RZ, 0x2 ;  /* 0x0000000205057211 */ /* 0x000fc800078f10ff */
[----:B------:R-:W-:-:S05]  /*0120*/  SHF.R.S32.HI R5, RZ, 0x2, R5 ;  /* 0x00000002ff057819 */ /* 0x000fca0000011405 */
[----:B------:R-:W-:-:S05]  /*0130*/  IMAD R5, R5, UR6, RZ ;  /* 0x0000000605057c24 */ /* 0x000fca000f8e02ff */
[----:B------:R-:W-:-:S13]  /*0140*/  ISETP.GE.AND P0, PT, R6, R5, PT ;  /* 0x000000050600720c */ /* 0x000fda0003f06270 */
[----:B------:R-:W-:Y:S05]  /*0150*/  @!P0 EXIT ;  /* 0x000000000000894d */ /* 0x000fea0003800000 */
[----:B------:R-:W-:Y:S01]  /*0160*/  ISETP.GE.AND P0, PT, R0, R5, PT ;  /* 0x000000050000720c */ /* 0x000fe20003f06270 */
[----:B------:R-:W-:Y:S01]  /*0170*/  IMAD R5, R5, 0x3, RZ ;  /* 0x0000000305057824 */ /* 0x000fe200078e02ff */
[----:B------:R-:W-:-:S04]  /*0180*/  VIMNMX R2, PT, PT, R6, R0, !PT ;  /* 0x0000000006027248 */ /* 0x000fc80007fe0100 */
[----:B------:R-:W-:-:S13]  /*0190*/  ISETP.GE.OR P0, PT, R2, R5, !P0 ;  /* 0x000000050200720c */ /* 0x000fda0004706670 */
[----:B------:R-:W-:Y:S05]  /*01a0*/  @P0 EXIT ;  /* 0x000000000000094d */ /* 0x000fea0003800000 */
[----:B------:R-:W0:Y:S01]  /*01b0*/  LDCU.64 UR8, c[0x0][0x388] ;  /* 0x00007100ff0877ac */ /* 0x000e220008000a00 */
[----:B------:R-:W1:Y:S01]  /*01c0*/  LDC.64 R4, c[0x0][0x388] ;  /* 0x0000e200ff047b82 */ /* 0x000e620000000a00 */
[----:B------:R-:W-:Y:S01]  /*01d0*/  IMAD R6, R6, R3, RZ ;  /* 0x0000000306067224 */ /* 0x000fe200078e02ff */
[----:B------:R-:W-:Y:S01]  /*01e0*/  SHF.R.S32.HI R2, RZ, 0x1f, R0 ;  /* 0x0000001fff027819 */ /* 0x000fe20000011400 */
[----:B------:R-:W2:Y:S02]  /*01f0*/  LDCU.64 UR4, c[0x0][0x358] ;  /* 0x00006b00ff0477ac */ /* 0x000ea40008000a00 */
[C---:B------:R-:W-:Y:S02]  /*0200*/  IMAD R11, R6.reuse, UR6, RZ ;  /* 0x00000006060b7c24 */ /* 0x040fe4000f8e02ff */
[----:B------:R-:W-:-:S03]  /*0210*/  IMAD.IADD R6, R6, 0x1, -R3 ;  /* 0x0000000106067824 */ /* 0x000fc600078e0a03 */
[----:B------:R-:W-:Y:S01]  /*0220*/  IADD3 R7, P0, PT, R0, R11, RZ ;  /* 0x0000000b00077210 */ /* 0x000fe20007f1e0ff */
[----:B------:R-:W-:-:S03]  /*0230*/  IMAD R9, R3, 0x2, R6 ;  /* 0x0000000203097824 */ /* 0x000fc600078e0206 */
[----:B------:R-:W-:Y:S01]  /*0240*/  LEA.HI.X.SX32 R8, R11, R2, 0x1, P0 ;  /* 0x000000020b087211 */ /* 0x000fe200000f0eff */
[----:B------:R-:W-:Y:S01]  /*0250*/  IMAD R9, R9, UR6, R0 ;  /* 0x0000000609097c24 */ /* 0x000fe2000f8e0200 */
[----:B0-----:R-:W-:-:S04]  /*0260*/  LEA R2, P0, R7, UR8, 0x2 ;  /* 0x0000000807027c11 */ /* 0x001fc8000f8010ff */
[----:B------:R-:W-:Y:S01]  /*0270*/  LEA.HI.X R3, R7, UR9, R8, 0x2, P0 ;  /* 0x0000000907037c11 */ /* 0x000fe200080f1408 */
[----:B------:R-:W-:-:S04]  /*0280*/  IMAD R7, R6, UR6, R0 ;  /* 0x0000000606077c24 */ /* 0x000fc8000f8e0200 */
[--C-:B-1----:R-:W-:Y:S01]  /*0290*/  IMAD.WIDE R6, R7, 0x4, R4.reuse ;  /* 0x0000000407067825 */ /* 0x102fe200078e0204 */
[----:B--2---:R-:W2:Y:S03]  /*02a0*/  LDG.E R10, desc[UR4][R2.64+-0x4] ;  /* 0xfffffc04020a7981 */ /* 0x004ea6000c1e1900 */
[----:B------:R-:W-:Y:S01]  /*02b0*/  IMAD.WIDE R8, R9, 0x4, R4 ;  /* 0x0000000409087825 */ /* 0x000fe200078e0204 */
[----:B------:R-:W2:Y:S04]  /*02c0*/  LDG.E R13, desc[UR4][R2.64+0x4] ;  /* 0x00000404020d7981 */ /* 0x000ea8000c1e1900 */
[----:B------:R-:W2:Y:S04]  /*02d0*/  LDG.E R6, desc[UR4][R6.64] ;  /* 0x0000000406067981 */ /* 0x000ea8000c1e1900 */
[----:B------:R-:W3:Y:S01]  /*02e0*/  LDG.E R9, desc[UR4][R8.64] ;  /* 0x0000000408097981 */ /* 0x000ee2000c1e1900 */
[----:B------:R-:W-:-:S04]  /*02f0*/  IMAD.IADD R11, R0, 0x1, R11 ;  /* 0x00000001000b7824 */ /* 0x000fc800078e020b */
[----:B------:R-:W-:Y:S01]  /*0300*/  IMAD.WIDE R4, R11, 0x4, R4 ;  /* 0x000000040b047825 */ /* 0x000fe200078e0204 */
[----:B--2---:R-:W-:-:S05]  /*0310*/  IADD3 R10, PT, PT, R6, R13, R10 ;  /* 0x0000000d060a7210 */ /* 0x004fca0007ffe00a */
[----:B---3--:R-:W-:-:S05]  /*0320*/  IMAD.IADD R10, R10, 0x1, R9 ;  /* 0x000000010a0a7824 */ /* 0x008fca00078e0209 */
[----:B------:R-:W-:-:S04]  /*0330*/  SHF.R.S32.HI R13, RZ, 0x1f, R10 ;  /* 0x0000001fff0d7819 */ /* 0x000fc8000001140a */
[----:B------:R-:W-:-:S04]  /*0340*/  LEA.HI R13, R13, R10, RZ, 0x2 ;  /* 0x0000000a0d0d7211 */ /* 0x000fc800078f10ff */
[----:B------:R-:W-:-:S05]  /*0350*/  SHF.R.S32.HI R13, RZ, 0x2, R13 ;  /* 0x00000002ff0d7819 */ /* 0x000fca000001140d */
[----:B------:R-:W-:Y:S01]  /*0360*/  STG.E desc[UR4][R4.64], R13 ;  /* 0x0000000d04007986 */ /* 0x000fe2000c101904 */
[----:B------:R-:W-:Y:S05]  /*0370*/  EXIT ;  /* 0x000000000000794d */ /* 0x000fea0003800000 */
.L_x_0:
[----:B------:R-:W-:-:S00]  /*0380*/  BRA `(.L_x_0) ;  /* 0xfffffffc00fc7947 */ /* 0x000fc0000383ffff */
[----:B------:R-:W-:-:S00]  /*0390*/  NOP ;  /* 0x0000000000007918 */ /* 0x000fc00000000000 */
        /* <DEDUP_REMOVED lines=14> */
.L_x_1:


//--------------------- .nv.shared.reserved.0     --------------------------
	.section	.nv.shared.reserved.0,"aw",@nobits
	.weak		__nv_reservedSMEM_offset_0_alias
	.size		__nv_reservedSMEM_offset_0_alias, 0, 64
	.other		__nv_reservedSMEM_offset_0_alias,@"STO_CUDA_RESERVED_SHARED STV_DEFAULT"
__nv_reservedSMEM_offset_0_alias:
	.zero		0
	.zero		64


//--------------------- .nv.constant0._Z9rescalingPiS_iii --------------------------
	.section	.nv.constant0._Z9rescalingPiS_iii,"a",@progbits
	.sectionflags	@""
	.align	4
.nv.constant0._Z9rescalingPiS_iii:
	.zero		924


//--------------------- SYMBOLS --------------------------

	.type		.nv.reservedSmem.offset0,@object
	.size		.nv.reservedSmem.offset0,0x4
